//
// Generated by NVIDIA NVVM Compiler
//
// Compiler Build ID: CL-36424714
// Cuda compilation tools, release 13.0, V13.0.88
// Based on NVVM 20.0.0
//

.version 9.0
.target sm_100
.address_size 64

	// .globl	_Z10MatrixMultiPfS_S_

.visible .entry _Z10MatrixMultiPfS_S_(
	.param .u32 _Z10MatrixMultiPfS_S__param_0,
	.param .u64 .ptr .align 1 _Z10MatrixMultiPfS_S__param_1,
	.param .u64 .ptr .align 1 _Z10MatrixMultiPfS_S__param_2,
	.param .u64 .ptr .align 1 _Z10MatrixMultiPfS_S__param_3
)
{
	.reg .pred 	%p<10>;
	.reg .b32 	%r<39>;
	.reg .b32 	%f<68>;
	.reg .b64 	%rd<67>;

	ld.param.u32 	%r17, [_Z10MatrixMultiPfS_S__param_0];
	ld.param.u64 	%rd14, [_Z10MatrixMultiPfS_S__param_1];
	ld.param.u64 	%rd15, [_Z10MatrixMultiPfS_S__param_2];
	cvta.to.global.u64 	%rd1, %rd15;
	cvta.to.global.u64 	%rd2, %rd14;
	mov.u32 	%r18, %ctaid.y;
	mov.u32 	%r19, %ntid.y;
	mov.u32 	%r20, %tid.y;
	mad.lo.s32 	%r1, %r18, %r19, %r20;
	mov.u32 	%r21, %ctaid.x;
	mov.u32 	%r22, %ntid.x;
	mov.u32 	%r23, %tid.x;
	mad.lo.s32 	%r2, %r21, %r22, %r23;
	setp.lt.s32 	%p1, %r17, 1;
	mov.f32 	%f67, 0f00000000;
	@%p1 bra 	$L__BB0_12;
	mul.lo.s32 	%r3, %r1, %r17;
	and.b32  	%r4, %r17, 7;
	setp.lt.u32 	%p2, %r17, 8;
	mov.f32 	%f67, 0f00000000;
	mov.b32 	%r37, 0;
	@%p2 bra 	$L__BB0_4;
	and.b32  	%r37, %r17, 2147483640;
	neg.s32 	%r35, %r37;
	mul.wide.u32 	%rd16, %r17, 4;
	add.s64 	%rd3, %rd1, %rd16;
	mul.wide.u32 	%rd17, %r17, 8;
	add.s64 	%rd4, %rd1, %rd17;
	mul.wide.u32 	%rd18, %r17, 12;
	add.s64 	%rd5, %rd1, %rd18;
	mul.wide.u32 	%rd19, %r17, 16;
	add.s64 	%rd6, %rd1, %rd19;
	mul.wide.u32 	%rd20, %r17, 20;
	add.s64 	%rd7, %rd1, %rd20;
	mul.wide.u32 	%rd21, %r17, 24;
	add.s64 	%rd8, %rd1, %rd21;
	mul.wide.u32 	%rd22, %r17, 28;
	add.s64 	%rd9, %rd1, %rd22;
	mul.wide.u32 	%rd23, %r3, 4;
	add.s64 	%rd24, %rd23, %rd2;
	add.s64 	%rd66, %rd24, 16;
	mov.f32 	%f67, 0f00000000;
	mov.u32 	%r34, %r2;
$L__BB0_3:
	.pragma "nounroll";
	mul.wide.s32 	%rd25, %r34, 4;
	add.s64 	%rd26, %rd3, %rd25;
	add.s64 	%rd27, %rd4, %rd25;
	add.s64 	%rd28, %rd5, %rd25;
	add.s64 	%rd29, %rd6, %rd25;
	add.s64 	%rd30, %rd7, %rd25;
	add.s64 	%rd31, %rd8, %rd25;
	add.s64 	%rd32, %rd9, %rd25;
	add.s64 	%rd33, %rd1, %rd25;
	ld.global.nc.f32 	%f17, [%rd66+-16];
	ld.global.nc.f32 	%f18, [%rd33];
	fma.rn.f32 	%f19, %f17, %f18, %f67;
	ld.global.nc.f32 	%f20, [%rd66+-12];
	ld.global.nc.f32 	%f21, [%rd26];
	fma.rn.f32 	%f22, %f20, %f21, %f19;
	ld.global.nc.f32 	%f23, [%rd66+-8];
	ld.global.nc.f32 	%f24, [%rd27];
	fma.rn.f32 	%f25, %f23, %f24, %f22;
	ld.global.nc.f32 	%f26, [%rd66+-4];
	ld.global.nc.f32 	%f27, [%rd28];
	fma.rn.f32 	%f28, %f26, %f27, %f25;
	ld.global.nc.f32 	%f29, [%rd66];
	ld.global.nc.f32 	%f30, [%rd29];
	fma.rn.f32 	%f31, %f29, %f30, %f28;
	ld.global.nc.f32 	%f32, [%rd66+4];
	ld.global.nc.f32 	%f33, [%rd30];
	fma.rn.f32 	%f34, %f32, %f33, %f31;
	ld.global.nc.f32 	%f35, [%rd66+8];
	ld.global.nc.f32 	%f36, [%rd31];
	fma.rn.f32 	%f37, %f35, %f36, %f34;
	ld.global.nc.f32 	%f38, [%rd66+12];
	ld.global.nc.f32 	%f39, [%rd32];
	fma.rn.f32 	%f67, %f38, %f39, %f37;
	add.s32 	%r35, %r35, 8;
	shl.b32 	%r25, %r17, 3;
	add.s32 	%r34, %r34, %r25;
	add.s64 	%rd66, %rd66, 32;
	setp.ne.s32 	%p3, %r35, 0;
	@%p3 bra 	$L__BB0_3;
$L__BB0_4:
	setp.eq.s32 	%p4, %r4, 0;
	@%p4 bra 	$L__BB0_12;
	and.b32  	%r12, %r17, 3;
	setp.lt.u32 	%p5, %r4, 4;
	@%p5 bra 	$L__BB0_7;
	add.s32 	%r26, %r37, %r3;
	mul.wide.u32 	%rd34, %r26, 4;
	add.s64 	%rd35, %rd2, %rd34;
	ld.global.nc.f32 	%f41, [%rd35];
	mad.lo.s32 	%r27, %r37, %r17, %r2;
	mul.wide.s32 	%rd36, %r27, 4;
	add.s64 	%rd37, %rd1, %rd36;
	ld.global.nc.f32 	%f42, [%rd37];
	fma.rn.f32 	%f43, %f41, %f42, %f67;
	cvt.u64.u32 	%rd38, %r3;
	cvt.u64.u32 	%rd39, %r37;
	add.s64 	%rd40, %rd39, %rd38;
	shl.b64 	%rd41, %rd40, 2;
	add.s64 	%rd42, %rd2, %rd41;
	ld.global.nc.f32 	%f44, [%rd42+4];
	mul.wide.u32 	%rd43, %r17, 4;
	add.s64 	%rd44, %rd37, %rd43;
	ld.global.nc.f32 	%f45, [%rd44];
	fma.rn.f32 	%f46, %f44, %f45, %f43;
	ld.global.nc.f32 	%f47, [%rd42+8];
	add.s64 	%rd45, %rd44, %rd43;
	ld.global.nc.f32 	%f48, [%rd45];
	fma.rn.f32 	%f49, %f47, %f48, %f46;
	ld.global.nc.f32 	%f50, [%rd42+12];
	add.s64 	%rd46, %rd45, %rd43;
	ld.global.nc.f32 	%f51, [%rd46];
	fma.rn.f32 	%f67, %f50, %f51, %f49;
	add.s32 	%r37, %r37, 4;
$L__BB0_7:
	setp.eq.s32 	%p6, %r12, 0;
	@%p6 bra 	$L__BB0_12;
	setp.eq.s32 	%p7, %r12, 1;
	@%p7 bra 	$L__BB0_10;
	add.s32 	%r28, %r37, %r3;
	mul.wide.u32 	%rd47, %r28, 4;
	add.s64 	%rd48, %rd2, %rd47;
	ld.global.nc.f32 	%f53, [%rd48];
	mad.lo.s32 	%r29, %r37, %r17, %r2;
	mul.wide.s32 	%rd49, %r29, 4;
	add.s64 	%rd50, %rd1, %rd49;
	ld.global.nc.f32 	%f54, [%rd50];
	fma.rn.f32 	%f55, %f53, %f54, %f67;
	cvt.u64.u32 	%rd51, %r3;
	cvt.u64.u32 	%rd52, %r37;
	add.s64 	%rd53, %rd52, %rd51;
	shl.b64 	%rd54, %rd53, 2;
	add.s64 	%rd55, %rd2, %rd54;
	ld.global.nc.f32 	%f56, [%rd55+4];
	mul.wide.u32 	%rd56, %r17, 4;
	add.s64 	%rd57, %rd50, %rd56;
	ld.global.nc.f32 	%f57, [%rd57];
	fma.rn.f32 	%f67, %f56, %f57, %f55;
	add.s32 	%r37, %r37, 2;
$L__BB0_10:
	and.b32  	%r30, %r17, 1;
	setp.eq.b32 	%p8, %r30, 1;
	not.pred 	%p9, %p8;
	@%p9 bra 	$L__BB0_12;
	add.s32 	%r31, %r37, %r3;
	mul.wide.u32 	%rd58, %r31, 4;
	add.s64 	%rd59, %rd2, %rd58;
	ld.global.nc.f32 	%f58, [%rd59];
	mad.lo.s32 	%r32, %r37, %r17, %r2;
	mul.wide.s32 	%rd60, %r32, 4;
	add.s64 	%rd61, %rd1, %rd60;
	ld.global.nc.f32 	%f59, [%rd61];
	fma.rn.f32 	%f67, %f58, %f59, %f67;
$L__BB0_12:
	ld.param.u64 	%rd65, [_Z10MatrixMultiPfS_S__param_3];
	cvta.to.global.u64 	%rd62, %rd65;
	mad.lo.s32 	%r33, %r1, %r17, %r2;
	mul.wide.s32 	%rd63, %r33, 4;
	add.s64 	%rd64, %rd62, %rd63;
	st.global.f32 	[%rd64], %f67;
	ret;

}


// ===== COMPILED SASS (sm_100) =====

	.target	sm_100

	.elftype	@"ET_EXEC"


//--------------------- .note.nv.tkinfo           --------------------------
	.section	.note.nv.tkinfo,"",@"SHT_NOTE"
	.sectionflags	@"SHF_NOTE_NV_TKINFO"
	.tkinfo
        /*0018*/ 	.word	0x00000002
        /*0030*/ 	.string	""
        /*0030*/ 	.string	"ptxas"
        /*0030*/ 	.string	"Cuda compilation tools, release 13.0, V13.0.88"
        /*0030*/ 	.string	"Build cuda_13.0.r13.0/compiler.36424714_0"
        /*0030*/ 	.string	"-arch sm_100 -m 64 "



//--------------------- .note.nv.cuinfo           --------------------------
	.section	.note.nv.cuinfo,"",@"SHT_NOTE"
	.sectionflags	@"SHF_NOTE_NV_CUINFO"
        /*0018*/ 	.short	0x0002
        /*001a*/ 	.short	0x0064
        /*001c*/ 	.short	0x0082
	.zero		2


//--------------------- .nv.info                  --------------------------
	.section	.nv.info,"",@"SHT_CUDA_INFO"
	.align	4


	//----- nvinfo : EIATTR_REGCOUNT
	.align		4
        /*0000*/ 	.byte	0x04, 0x2f
        /*0002*/ 	.short	(.L_1 - .L_0)
	.align		4
.L_0:
        /*0004*/ 	.word	index@(_Z10MatrixMultiPfS_S_)
        /*0008*/ 	.word	0x0000001e


	//----- nvinfo : EIATTR_FRAME_SIZE
	.align		4
.L_1:
        /*000c*/ 	.byte	0x04, 0x11
        /*000e*/ 	.short	(.L_3 - .L_2)
	.align		4
.L_2:
        /*0010*/ 	.word	index@(_Z10MatrixMultiPfS_S_)
        /*0014*/ 	.word	0x00000000


	//----- nvinfo : EIATTR_MIN_STACK_SIZE
	.align		4
.L_3:
        /*0018*/ 	.byte	0x04, 0x12
        /*001a*/ 	.short	(.L_5 - .L_4)
	.align		4
.L_4:
        /*001c*/ 	.word	index@(_Z10MatrixMultiPfS_S_)
        /*0020*/ 	.word	0x00000000
.L_5:


//--------------------- .nv.compat                --------------------------
	.section	.nv.compat,"",@"SHT_CUDA_COMPAT_INFO"
	.align	4
        /*0000*/ 	.byte	0x02, 0x09, 0x00, 0x00, 0x02, 0x02, 0x01, 0x00, 0x02, 0x05, 0x05, 0x00, 0x03, 0x07, 0x01, 0x01
        /*0010*/ 	.byte	0x02, 0x03, 0x00, 0x00, 0x02, 0x06, 0x01, 0x00, 0x04, 0x0b, 0x08, 0x00, 0x09, 0x00, 0x00, 0x00
        /*0020*/ 	.byte	0x00, 0x00, 0x00, 0x00


//--------------------- .nv.info._Z10MatrixMultiPfS_S_ --------------------------
	.section	.nv.info._Z10MatrixMultiPfS_S_,"",@"SHT_CUDA_INFO"
	.sectionflags	@""
	.align	4


	//----- nvinfo : EIATTR_CUDA_API_VERSION
	.align		4
        /*0000*/ 	.byte	0x04, 0x37
        /*0002*/ 	.short	(.L_7 - .L_6)
.L_6:
        /*0004*/ 	.word	0x00000082


	//----- nvinfo : EIATTR_KPARAM_INFO
	.align		4
.L_7:
        /*0008*/ 	.byte	0x04, 0x17
        /*000a*/ 	.short	(.L_9 - .L_8)
.L_8:
        /*000c*/ 	.word	0x00000000
        /*0010*/ 	.short	0x0003
        /*0012*/ 	.short	0x0018
        /*0014*/ 	.byte	0x00, 0xf5, 0x21, 0x00


	//----- nvinfo : EIATTR_KPARAM_INFO
	.align		4
.L_9:
        /*0018*/ 	.byte	0x04, 0x17
        /*001a*/ 	.short	(.L_11 - .L_10)
.L_10:
        /*001c*/ 	.word	0x00000000
        /*0020*/ 	.short	0x0002
        /*0022*/ 	.short	0x0010
        /*0024*/ 	.byte	0x00, 0xf5, 0x21, 0x00


	//----- nvinfo : EIATTR_KPARAM_INFO
	.align		4
.L_11:
        /*0028*/ 	.byte	0x04, 0x17
        /*002a*/ 	.short	(.L_13 - .L_12)
.L_12:
        /*002c*/ 	.word	0x00000000
        /*0030*/ 	.short	0x0001
        /*0032*/ 	.short	0x0008
        /*0034*/ 	.byte	0x00, 0xf5, 0x21, 0x00


	//----- nvinfo : EIATTR_KPARAM_INFO
	.align		4
.L_13:
        /*0038*/ 	.byte	0x04, 0x17
        /*003a*/ 	.short	(.L_15 - .L_14)
.L_14:
        /*003c*/ 	.word	0x00000000
        /*0040*/ 	.short	0x0000
        /*0042*/ 	.short	0x0000
        /*0044*/ 	.byte	0x00, 0xf0, 0x11, 0x00


	//----- nvinfo : EIATTR_SPARSE_MMA_MASK
	.align		4
.L_15:
        /*0048*/ 	.byte	0x03, 0x50
        /*004a*/ 	.short	0x0000


	//----- nvinfo : EIATTR_MAXREG_COUNT
	.align		4
        /*004c*/ 	.byte	0x03, 0x1b
        /*004e*/ 	.short	0x00ff


	//----- nvinfo : EIATTR_MERCURY_ISA_VERSION
	.align		4
        /*0050*/ 	.byte	0x03, 0x5f
        /*0052*/ 	.short	0x0101


	//----- nvinfo : EIATTR_VRC_CTA_INIT_COUNT
	.align		4
        /*0054*/ 	.byte	0x02, 0x4a
	.zero		1
	.zero		1


	//----- nvinfo : EIATTR_EXIT_INSTR_OFFSETS
	.align		4
        /*0058*/ 	.byte	0x04, 0x1c
        /*005a*/ 	.short	(.L_17 - .L_16)


	//   ....[0]....
.L_16:
        /*005c*/ 	.word	0x00000ac0


	//----- nvinfo : EIATTR_CBANK_PARAM_SIZE
	.align		4
.L_17:
        /*0060*/ 	.byte	0x03, 0x19
        /*0062*/ 	.short	0x0020


	//----- nvinfo : EIATTR_PARAM_CBANK
	.align		4
        /*0064*/ 	.byte	0x04, 0x0a
        /*0066*/ 	.short	(.L_19 - .L_18)
	.align		4
.L_18:
        /*0068*/ 	.word	index@(.nv.constant0._Z10MatrixMultiPfS_S_)
        /*006c*/ 	.short	0x0380
        /*006e*/ 	.short	0x0020


	//----- nvinfo : EIATTR_SW_WAR
	.align		4
.L_19:
        /*0070*/ 	.byte	0x04, 0x36
        /*0072*/ 	.short	(.L_21 - .L_20)
.L_20:
        /*0074*/ 	.word	0x00000008
.L_21:


//--------------------- .nv.callgraph             --------------------------
	.section	.nv.callgraph,"",@"SHT_CUDA_CALLGRAPH"
	.align	4
	.sectionentsize	8
	.align		4
        /*0000*/ 	.word	0x00000000
	.align		4
        /*0004*/ 	.word	0xffffffff
	.align		4
        /*0008*/ 	.word	0x00000000
	.align		4
        /*000c*/ 	.word	0xfffffffe
	.align		4
        /*0010*/ 	.word	0x00000000
	.align		4
        /*0014*/ 	.word	0xfffffffd
	.align		4
        /*0018*/ 	.word	0x00000000
	.align		4
        /*001c*/ 	.word	0xfffffffc


//--------------------- .text._Z10MatrixMultiPfS_S_ --------------------------
	.section	.text._Z10MatrixMultiPfS_S_,"ax",@progbits
	.align	128
        .global         _Z10MatrixMultiPfS_S_
        .type           _Z10MatrixMultiPfS_S_,@function
        .size           _Z10MatrixMultiPfS_S_,(.L_x_5 - _Z10MatrixMultiPfS_S_)
        .other          _Z10MatrixMultiPfS_S_,@"STO_CUDA_ENTRY STV_DEFAULT"
_Z10MatrixMultiPfS_S_:
.text._Z10MatrixMultiPfS_S_:
[----:B------:R-:W-:Y:S01]  /*0000*/  LDC R1, c[0x0][0x37c] ;  /* 0x0000df00ff017b82 */ /* 0x000fe20000000800 */
[----:B------:R-:W0:Y:S01]  /*0010*/  S2R R3, SR_TID.Y ;  /* 0x0000000000037919 */ /* 0x000e220000002200 */
[----:B------:R-:W1:Y:S06]  /*0020*/  LDCU UR18, c[0x0][0x380] ;  /* 0x00007000ff1277ac */ /* 0x000e6c0008000800 */
[----:B------:R-:W0:Y:S01]  /*0030*/  LDC R0, c[0x0][0x364] ;  /* 0x0000d900ff007b82 */ /* 0x000e220000000800 */
[----:B------:R-:W-:Y:S01]  /*0040*/  HFMA2 R12, -RZ, RZ, 0, 0 ;  /* 0x00000000ff0c7431 */ /* 0x000fe200000001ff */
[----:B------:R-:W2:Y:S01]  /*0050*/  S2R R2, SR_TID.X ;  /* 0x0000000000027919 */ /* 0x000ea20000002100 */
[----:B------:R-:W3:Y:S05]  /*0060*/  LDCU.64 UR16, c[0x0][0x358] ;  /* 0x00006b00ff1077ac */ /* 0x000eea0008000a00 */
[----:B------:R-:W0:Y:S08]  /*0070*/  S2UR UR4, SR_CTAID.Y ;  /* 0x00000000000479c3 */ /* 0x000e300000002600 */
[----:B------:R-:W2:Y:S01]  /*0080*/  S2UR UR5, SR_CTAID.X ;  /* 0x00000000000579c3 */ /* 0x000ea20000002500 */
[----:B-1----:R-:W-:-:S07]  /*0090*/  UISETP.GE.AND UP0, UPT, UR18, 0x1, UPT ;  /* 0x000000011200788c */ /* 0x002fce000bf06270 */
[----:B------:R-:W2:Y:S01]  /*00a0*/  LDC R13, c[0x0][0x360] ;  /* 0x0000d800ff0d7b82 */ /* 0x000ea20000000800 */
[----:B0-----:R-:W-:Y:S02]  /*00b0*/  IMAD R0, R0, UR4, R3 ;  /* 0x0000000400007c24 */ /* 0x001fe4000f8e0203 */
[----:B--2---:R-:W-:Y:S01]  /*00c0*/  IMAD R13, R13, UR5, R2 ;  /* 0x000000050d0d7c24 */ /* 0x004fe2000f8e0202 */
[----:B---3--:R-:W-:Y:S06]  /*00d0*/  BRA.U !UP0, `(.L_x_0) ;  /* 0x0000000908687547 */ /* 0x008fec000b800000 */
[----:B------:R-:W-:Y:S02]  /*00e0*/  UISETP.GE.U32.AND UP1, UPT, UR18, 0x8, UPT ;  /* 0x000000081200788c */ /* 0x000fe4000bf26070 */
[----:B------:R-:W-:Y:S01]  /*00f0*/  IMAD R5, R0, UR18, RZ ;  /* 0x0000001200057c24 */ /* 0x000fe2000f8e02ff */
[----:B------:R-:W-:Y:S01]  /*0100*/  ULOP3.LUT UR19, UR18, 0x7, URZ, 0xc0, !UPT ;  /* 0x0000000712137892 */ /* 0x000fe2000f8ec0ff */
[----:B------:R-:W-:Y:S01]  /*0110*/  MOV R12, RZ ;  /* 0x000000ff000c7202 */ /* 0x000fe20000000f00 */
[----:B------:R-:W-:Y:S02]  /*0120*/  UMOV UR4, URZ ;  /* 0x000000ff00047c82 */ /* 0x000fe40008000000 */
[----:B------:R-:W-:Y:S02]  /*0130*/  UISETP.NE.AND UP0, UPT, UR19, URZ, UPT ;  /* 0x000000ff1300728c */ /* 0x000fe4000bf05270 */
[----:B------:R-:W-:Y:S09]  /*0140*/  BRA.U !UP1, `(.L_x_1) ;  /* 0x0000000509047547 */ /* 0x000ff2000b800000 */
[----:B------:R-:W0:Y:S01]  /*0150*/  LDC.64 R2, c[0x0][0x388] ;  /* 0x0000e200ff027b82 */ /* 0x000e220000000a00 */
[----:B------:R-:W1:Y:S01]  /*0160*/  LDCU.64 UR20, c[0x0][0x390] ;  /* 0x00007200ff1477ac */ /* 0x000e620008000a00 */
[----:B------:R-:W-:Y:S02]  /*0170*/  MOV R12, RZ ;  /* 0x000000ff000c7202 */ /* 0x000fe40000000f00 */
[----:B------:R-:W-:Y:S01]  /*0180*/  MOV R14, R13 ;  /* 0x0000000d000e7202 */ /* 0x000fe20000000f00 */
[----:B------:R-:W-:-:S04]  /*0190*/  ULOP3.LUT UR4, UR18, 0x7ffffff8, URZ, 0xc0, !UPT ;  /* 0x7ffffff812047892 */ /* 0x000fc8000f8ec0ff */
[----:B------:R-:W-:Y:S02]  /*01a0*/  UIADD3 UR5, UPT, UPT, -UR4, URZ, URZ ;  /* 0x000000ff04057290 */ /* 0x000fe4000fffe1ff */
[----:B-1----:R-:W-:Y:S02]  /*01b0*/  UIMAD.WIDE.U32 UR6, UR18, 0xc, UR20 ;  /* 0x0000000c120678a5 */ /* 0x002fe4000f8e0014 */
[----:B------:R-:W-:Y:S02]  /*01c0*/  UIMAD.WIDE.U32 UR8, UR18, 0x10, UR20 ;  /* 0x00000010120878a5 */ /* 0x000fe4000f8e0014 */
[----:B------:R-:W-:Y:S01]  /*01d0*/  UIMAD.WIDE.U32 UR10, UR18, 0x14, UR20 ;  /* 0x00000014120a78a5 */ /* 0x000fe2000f8e0014 */
[----:B0-----:R-:W-:Y:S01]  /*01e0*/  IMAD.WIDE.U32 R2, R5, 0x4, R2 ;  /* 0x0000000405027825 */ /* 0x001fe200078e0002 */
[----:B------:R-:W-:Y:S02]  /*01f0*/  UIMAD.WIDE.U32 UR12, UR18, 0x18, UR20 ;  /* 0x00000018120c78a5 */ /* 0x000fe4000f8e0014 */
[----:B------:R-:W-:Y:S01]  /*0200*/  UIMAD.WIDE.U32 UR14, UR18, 0x1c, UR20 ;  /* 0x0000001c120e78a5 */ /* 0x000fe2000f8e0014 */
[----:B------:R-:W-:-:S04]  /*0210*/  IADD3 R2, P0, PT, R2, 0x10, RZ ;  /* 0x0000001002027810 */ /* 0x000fc80007f1e0ff */
[----:B------:R-:W-:-:S09]  /*0220*/  IADD3.X R3, PT, PT, RZ, R3, RZ, P0, !PT ;  /* 0x00000003ff037210 */ /* 0x000fd200007fe4ff */
.L_x_2:
[----:B------:R-:W-:Y:S01]  /*0230*/  HFMA2 R23, -RZ, RZ, 0, 2.384185791015625e-07 ;  /* 0x00000004ff177431 */ /* 0x000fe200000001ff */
[----:B------:R-:W-:Y:S01]  /*0240*/  UIMAD.WIDE.U32 UR24, UR18, 0x4, UR20 ;  /* 0x00000004121878a5 */ /* 0x000fe2000f8e0014 */
[----:B------:R-:W2:Y:S01]  /*0250*/  LDG.E.CONSTANT R21, desc[UR16][R2.64+-0x10] ;  /* 0xfffff01002157981 */ /* 0x000ea2000c1e9900 */
[----:B------:R-:W-:Y:S01]  /*0260*/  UIMAD.WIDE.U32 UR22, UR18, 0x8, UR20 ;  /* 0x00000008121678a5 */ /* 0x000fe2000f8e0014 */
[----:B------:R-:W-:Y:S01]  /*0270*/  HFMA2 R5, -RZ, RZ, 0, 2.384185791015625e-07 ;  /* 0x00000004ff057431 */ /* 0x000fe200000001ff */
[----:B------:R-:W-:Y:S01]  /*0280*/  MOV R11, 0x4 ;  /* 0x00000004000b7802 */ /* 0x000fe20000000f00 */
[----:B------:R-:W3:Y:S01]  /*0290*/  LDG.E.CONSTANT R19, desc[UR16][R2.64+-0xc] ;  /* 0xfffff41002137981 */ /* 0x000ee2000c1e9900 */
[----:B------:R-:W-:Y:S02]  /*02a0*/  MOV R8, UR24 ;  /* 0x0000001800087c02 */ /* 0x000fe40008000f00 */
[----:B------:R-:W-:Y:S01]  /*02b0*/  MOV R9, UR25 ;  /* 0x0000001900097c02 */ /* 0x000fe20008000f00 */
[C---:B------:R-:W-:Y:S01]  /*02c0*/  IMAD.WIDE R22, R14.reuse, R23, UR20 ;  /* 0x000000140e167e25 */ /* 0x040fe2000f8e0217 */
[----:B------:R-:W-:Y:S01]  /*02d0*/  MOV R24, UR22 ;  /* 0x0000001600187c02 */ /* 0x000fe20008000f00 */
[----:B------:R-:W4:Y:S01]  /*02e0*/  LDG.E.CONSTANT R17, desc[UR16][R2.64+-0x8] ;  /* 0xfffff81002117981 */ /* 0x000f22000c1e9900 */
[----:B------:R-:W-:Y:S01]  /*02f0*/  MOV R25, UR23 ;  /* 0x0000001700197c02 */ /* 0x000fe20008000f00 */
[----:B------:R-:W-:-:S02]  /*0300*/  IMAD.WIDE R8, R14, 0x4, R8 ;  /* 0x000000040e087825 */ /* 0x000fc400078e0208 */
[----:B------:R-:W2:Y:S02]  /*0310*/  LDG.E.CONSTANT R22, desc[UR16][R22.64] ;  /* 0x0000001016167981 */ /* 0x000ea4000c1e9900 */
[C---:B------:R-:W-:Y:S02]  /*0320*/  IMAD.WIDE R24, R14.reuse, 0x4, R24 ;  /* 0x000000040e187825 */ /* 0x040fe400078e0218 */
[----:B------:R0:W3:Y:S02]  /*0330*/  LDG.E.CONSTANT R20, desc[UR16][R8.64] ;  /* 0x0000001008147981 */ /* 0x0000e4000c1e9900 */
[C---:B------:R-:W-:Y:S01]  /*0340*/  IMAD.WIDE R10, R14.reuse, R11, UR6 ;  /* 0x000000060e0a7e25 */ /* 0x040fe2000f8e020b */
[----:B------:R-:W-:Y:S01]  /*0350*/  MOV R7, 0x4 ;  /* 0x0000000400077802 */ /* 0x000fe20000000f00 */
[----:B------:R-:W4:Y:S02]  /*0360*/  LDG.E.CONSTANT R18, desc[UR16][R24.64] ;  /* 0x0000001018127981 */ /* 0x000f24000c1e9900 */
[----:B------:R-:W-:-:S02]  /*0370*/  IMAD.WIDE R4, R14, R5, UR8 ;  /* 0x000000080e047e25 */ /* 0x000fc4000f8e0205 */
[----:B------:R1:W5:Y:S02]  /*0380*/  LDG.E.CONSTANT R16, desc[UR16][R10.64] ;  /* 0x000000100a107981 */ /* 0x000364000c1e9900 */
[----:B0-----:R-:W-:Y:S02]  /*0390*/  HFMA2 R9, -RZ, RZ, 0, 2.384185791015625e-07 ;  /* 0x00000004ff097431 */ /* 0x001fe400000001ff */
[----:B------:R-:W5:Y:S01]  /*03a0*/  LDG.E.CONSTANT R15, desc[UR16][R2.64+-0x4] ;  /* 0xfffffc10020f7981 */ /* 0x000f62000c1e9900 */
[C---:B------:R-:W-:Y:S01]  /*03b0*/  IMAD.WIDE R6, R14.reuse, R7, UR10 ;  /* 0x0000000a0e067e25 */ /* 0x040fe2000f8e0207 */
[----:B------:R-:W-:Y:S02]  /*03c0*/  MOV R27, 0x4 ;  /* 0x00000004001b7802 */ /* 0x000fe40000000f00 */
[----:B------:R0:W5:Y:S04]  /*03d0*/  LDG.E.CONSTANT R4, desc[UR16][R4.64] ;  /* 0x0000001004047981 */ /* 0x000168000c1e9900 */
[----:B------:R-:W5:Y:S01]  /*03e0*/  LDG.E.CONSTANT R23, desc[UR16][R2.64] ;  /* 0x0000001002177981 */ /* 0x000f62000c1e9900 */
[----:B------:R-:W-:-:S03]  /*03f0*/  IMAD.WIDE R8, R14, R9, UR12 ;  /* 0x0000000c0e087e25 */ /* 0x000fc6000f8e0209 */
[----:B------:R-:W5:Y:S01]  /*0400*/  LDG.E.CONSTANT R7, desc[UR16][R6.64] ;  /* 0x0000001006077981 */ /* 0x000f62000c1e9900 */
[----:B-1----:R-:W-:-:S03]  /*0410*/  IMAD.WIDE R10, R14, R27, UR14 ;  /* 0x0000000e0e0a7e25 */ /* 0x002fc6000f8e021b */
[----:B------:R-:W5:Y:S04]  /*0420*/  LDG.E.CONSTANT R24, desc[UR16][R2.64+0x4] ;  /* 0x0000041002187981 */ /* 0x000f68000c1e9900 */
[----:B------:R-:W5:Y:S04]  /*0430*/  LDG.E.CONSTANT R8, desc[UR16][R8.64] ;  /* 0x0000001008087981 */ /* 0x000f68000c1e9900 */
[----:B------:R-:W5:Y:S04]  /*0440*/  LDG.E.CONSTANT R25, desc[UR16][R2.64+0x8] ;  /* 0x0000081002197981 */ /* 0x000f68000c1e9900 */
[----:B------:R-:W5:Y:S04]  /*0450*/  LDG.E.CONSTANT R10, desc[UR16][R10.64] ;  /* 0x000000100a0a7981 */ /* 0x000f68000c1e9900 */
[----:B------:R1:W5:Y:S01]  /*0460*/  LDG.E.CONSTANT R27, desc[UR16][R2.64+0xc] ;  /* 0x00000c10021b7981 */ /* 0x000362000c1e9900 */
[----:B------:R-:W-:-:S04]  /*0470*/  UIADD3 UR5, UPT, UPT, UR5, 0x8, URZ ;  /* 0x0000000805057890 */ /* 0x000fc8000fffe0ff */
[----:B------:R-:W-:Y:S01]  /*0480*/  UISETP.NE.AND UP1, UPT, UR5, URZ, UPT ;  /* 0x000000ff0500728c */ /* 0x000fe2000bf25270 */
[----:B0-----:R-:W-:Y:S02]  /*0490*/  MOV R5, UR18 ;  /* 0x0000001200057c02 */ /* 0x001fe40008000f00 */
[----:B-1----:R-:W-:Y:S02]  /*04a0*/  IADD3 R2, P0, PT, R2, 0x20, RZ ;  /* 0x0000002002027810 */ /* 0x002fe40007f1e0ff */
[----:B------:R-:W-:Y:S02]  /*04b0*/  LEA R14, R5, R14, 0x3 ;  /* 0x0000000e050e7211 */ /* 0x000fe400078e18ff */
[----:B------:R-:W-:Y:S01]  /*04c0*/  IADD3.X R3, PT, PT, RZ, R3, RZ, P0, !PT ;  /* 0x00000003ff037210 */ /* 0x000fe200007fe4ff */
[----:B--2---:R-:W-:-:S04]  /*04d0*/  FFMA R22, R21, R22, R12 ;  /* 0x0000001615167223 */ /* 0x004fc8000000000c */
[----:B---3--:R-:W-:-:S04]  /*04e0*/  FFMA R20, R19, R20, R22 ;  /* 0x0000001413147223 */ /* 0x008fc80000000016 */
[----:B----4-:R-:W-:-:S04]  /*04f0*/  FFMA R18, R17, R18, R20 ;  /* 0x0000001211127223 */ /* 0x010fc80000000014 */
[----:B-----5:R-:W-:-:S04]  /*0500*/  FFMA R16, R15, R16, R18 ;  /* 0x000000100f107223 */ /* 0x020fc80000000012 */
[----:B------:R-:W-:-:S04]  /*0510*/  FFMA R23, R23, R4, R16 ;  /* 0x0000000417177223 */ /* 0x000fc80000000010 */
[----:B------:R-:W-:-:S04]  /*0520*/  FFMA R24, R24, R7, R23 ;  /* 0x0000000718187223 */ /* 0x000fc80000000017 */
[----:B------:R-:W-:-:S04]  /*0530*/  FFMA R8, R25, R8, R24 ;  /* 0x0000000819087223 */ /* 0x000fc80000000018 */
[----:B------:R-:W-:Y:S01]  /*0540*/  FFMA R12, R27, R10, R8 ;  /* 0x0000000a1b0c7223 */ /* 0x000fe20000000008 */
[----:B------:R-:W-:Y:S06]  /*0550*/  BRA.U UP1, `(.L_x_2) ;  /* 0xfffffffd01347547 */ /* 0x000fec000b83ffff */
.L_x_1:
[----:B------:R-:W-:Y:S05]  /*0560*/  BRA.U !UP0, `(.L_x_0) ;  /* 0x0000000508447547 */ /* 0x000fea000b800000 */
[----:B------:R-:W-:Y:S01]  /*0570*/  UISETP.GE.U32.AND UP0, UPT, UR19, 0x4, UPT ;  /* 0x000000041300788c */ /* 0x000fe2000bf06070 */
[----:B------:R-:W-:Y:S01]  /*0580*/  IMAD R2, R0, UR18, RZ ;  /* 0x0000001200027c24 */ /* 0x000fe2000f8e02ff */
[----:B------:R-:W-:-:S04]  /*0590*/  ULOP3.LUT UR5, UR18, 0x3, URZ, 0xc0, !UPT ;  /* 0x0000000312057892 */ /* 0x000fc8000f8ec0ff */
[----:B------:R-:W-:-:S03]  /*05a0*/  UISETP.NE.AND UP1, UPT, UR5, URZ, UPT ;  /* 0x000000ff0500728c */ /* 0x000fc6000bf25270 */
[----:B------:R-:W-:Y:S08]  /*05b0*/  BRA.U !UP0, `(.L_x_3) ;  /* 0x00000001087c7547 */ /* 0x000ff0000b800000 */
[----:B------:R-:W0:Y:S01]  /*05c0*/  LDC.64 R6, c[0x0][0x390] ;  /* 0x0000e400ff067b82 */ /* 0x000e220000000a00 */
[----:B------:R-:W1:Y:S01]  /*05d0*/  LDCU.64 UR6, c[0x0][0x388] ;  /* 0x00007100ff0677ac */ /* 0x000e620008000a00 */
[----:B------:R-:W-:Y:S01]  /*05e0*/  IMAD.U32 R4, RZ, RZ, UR4 ;  /* 0x00000004ff047e24 */ /* 0x000fe2000f8e00ff */
[----:B------:R-:W-:Y:S02]  /*05f0*/  IADD3 R3, PT, PT, R2, UR4, RZ ;  /* 0x0000000402037c10 */ /* 0x000fe4000fffe0ff */
[----:B------:R-:W-:Y:S01]  /*0600*/  MOV R11, UR18 ;  /* 0x00000012000b7c02 */ /* 0x000fe20008000f00 */
[----:B------:R-:W-:Y:S01]  /*0610*/  IMAD R5, R4, UR18, R13 ;  /* 0x0000001204057c24 */ /* 0x000fe2000f8e020d */
[----:B------:R-:W-:Y:S01]  /*0620*/  IADD3 R14, P0, PT, R2, UR4, RZ ;  /* 0x00000004020e7c10 */ /* 0x000fe2000ff1e0ff */
[----:B------:R-:W2:Y:S01]  /*0630*/  LDC.64 R8, c[0x0][0x388] ;  /* 0x0000e200ff087b82 */ /* 0x000ea20000000a00 */
[----:B------:R-:W-:Y:S02]  /*0640*/  MOV R15, UR18 ;  /* 0x00000012000f7c02 */ /* 0x000fe40008000f00 */
[----:B------:R-:W-:Y:S01]  /*0650*/  MOV R17, UR18 ;  /* 0x0000001200117c02 */ /* 0x000fe20008000f00 */
[----:B0-----:R-:W-:-:S04]  /*0660*/  IMAD.WIDE R6, R5, 0x4, R6 ;  /* 0x0000000405067825 */ /* 0x001fc800078e0206 */
[----:B------:R-:W-:Y:S02]  /*0670*/  IMAD.WIDE.U32 R10, R11, 0x4, R6 ;  /* 0x000000040b0a7825 */ /* 0x000fe400078e0006 */
[----:B------:R-:W3:Y:S02]  /*0680*/  LDG.E.CONSTANT R6, desc[UR16][R6.64] ;  /* 0x0000001006067981 */ /* 0x000ee4000c1e9900 */
[----:B--2---:R-:W-:Y:S01]  /*0690*/  IMAD.WIDE.U32 R8, R3, 0x4, R8 ;  /* 0x0000000403087825 */ /* 0x004fe200078e0008 */
[----:B------:R-:W-:Y:S02]  /*06a0*/  IADD3.X R3, PT, PT, RZ, RZ, RZ, P0, !PT ;  /* 0x000000ffff037210 */ /* 0x000fe400007fe4ff */
[----:B-1----:R-:W-:-:S03]  /*06b0*/  LEA R4, P0, R14, UR6, 0x2 ;  /* 0x000000060e047c11 */ /* 0x002fc6000f8010ff */
[----:B------:R-:W3:Y:S01]  /*06c0*/  LDG.E.CONSTANT R9, desc[UR16][R8.64] ;  /* 0x0000001008097981 */ /* 0x000ee2000c1e9900 */
[----:B------:R-:W-:Y:S01]  /*06d0*/  LEA.HI.X R5, R14, UR7, R3, 0x2, P0 ;  /* 0x000000070e057c11 */ /* 0x000fe200080f1403 */
[----:B------:R-:W-:Y:S02]  /*06e0*/  IMAD.WIDE.U32 R14, R15, 0x4, R10 ;  /* 0x000000040f0e7825 */ /* 0x000fe400078e000a */
[----:B------:R-:W2:Y:S04]  /*06f0*/  LDG.E.CONSTANT R3, desc[UR16][R10.64] ;  /* 0x000000100a037981 */ /* 0x000ea8000c1e9900 */
[----:B------:R-:W2:Y:S01]  /*0700*/  LDG.E.CONSTANT R18, desc[UR16][R4.64+0x4] ;  /* 0x0000041004127981 */ /* 0x000ea2000c1e9900 */
[----:B------:R-:W-:-:S03]  /*0710*/  IMAD.WIDE.U32 R16, R17, 0x4, R14 ;  /* 0x0000000411107825 */ /* 0x000fc600078e000e */
[----:B------:R-:W4:Y:S04]  /*0720*/  LDG.E.CONSTANT R19, desc[UR16][R14.64] ;  /* 0x000000100e137981 */ /* 0x000f28000c1e9900 */
[----:B------:R-:W4:Y:S04]  /*0730*/  LDG.E.CONSTANT R20, desc[UR16][R4.64+0x8] ;  /* 0x0000081004147981 */ /* 0x000f28000c1e9900 */
[----:B------:R-:W5:Y:S04]  /*0740*/  LDG.E.CONSTANT R22, desc[UR16][R4.64+0xc] ;  /* 0x00000c1004167981 */ /* 0x000f68000c1e9900 */
[----:B------:R-:W5:Y:S01]  /*0750*/  LDG.E.CONSTANT R16, desc[UR16][R16.64] ;  /* 0x0000001010107981 */ /* 0x000f62000c1e9900 */
[----:B------:R-:W-:Y:S01]  /*0760*/  UIADD3 UR4, UPT, UPT, UR4, 0x4, URZ ;  /* 0x0000000404047890 */ /* 0x000fe2000fffe0ff */
[----:B---3--:R-:W-:-:S04]  /*0770*/  FFMA R9, R9, R6, R12 ;  /* 0x0000000609097223 */ /* 0x008fc8000000000c */
[----:B--2---:R-:W-:-:S04]  /*0780*/  FFMA R3, R18, R3, R9 ;  /* 0x0000000312037223 */ /* 0x004fc80000000009 */
[----:B----4-:R-:W-:-:S04]  /*0790*/  FFMA R3, R20, R19, R3 ;  /* 0x0000001314037223 */ /* 0x010fc80000000003 */
[----:B-----5:R-:W-:-:S07]  /*07a0*/  FFMA R12, R22, R16, R3 ;  /* 0x00000010160c7223 */ /* 0x020fce0000000003 */
.L_x_3:
[----:B------:R-:W-:Y:S05]  /*07b0*/  BRA.U !UP1, `(.L_x_0) ;  /* 0x0000000109b07547 */ /* 0x000fea000b800000 */
[----:B------:R-:W-:Y:S01]  /*07c0*/  UISETP.NE.AND UP0, UPT, UR5, 0x1, UPT ;  /* 0x000000010500788c */ /* 0x000fe2000bf05270 */
[----:B------:R-:W-:Y:S01]  /*07d0*/  MOV R4, UR4 ;  /* 0x0000000400047c02 */ /* 0x000fe20008000f00 */
[----:B------:R-:W-:Y:S02]  /*07e0*/  ULOP3.LUT UR5, UR18, 0x1, URZ, 0xc0, !UPT ;  /* 0x0000000112057892 */ /* 0x000fe4000f8ec0ff */
[----:B------:R-:W-:Y:S02]  /*07f0*/  MOV R17, UR18 ;  /* 0x0000001200117c02 */ /* 0x000fe40008000f00 */
[----:B------:R-:W-:Y:S01]  /*0800*/  UISETP.NE.U32.AND UP1, UPT, UR5, 0x1, UPT ;  /* 0x000000010500788c */ /* 0x000fe2000bf25070 */
[----:B------:R-:W-:-:S04]  /*0810*/  PLOP3.LUT P1, PT, PT, PT, UP0, 0x80, 0x8 ;  /* 0x000000000008781c */ /* 0x000fc80003f2f008 */
[----:B------:R-:W0:Y:S01]  /*0820*/  @UP0 LDCU.64 UR6, c[0x0][0x388] ;  /* 0x00007100ff0607ac */ /* 0x000e220008000a00 */
[----:B------:R-:W-:Y:S01]  /*0830*/  PLOP3.LUT P0, PT, PT, PT, UP1, 0x80, 0x8 ;  /* 0x000000000008781c */ /* 0x000fe20003f0f018 */
[----:B------:R-:W1:Y:S01]  /*0840*/  @UP0 LDCU.64 UR8, c[0x0][0x390] ;  /* 0x00007200ff0807ac */ /* 0x000e620008000a00 */
[----:B------:R-:W2:Y:S06]  /*0850*/  @UP0 LDCU.64 UR10, c[0x0][0x388] ;  /* 0x00007100ff0a07ac */ /* 0x000eac0008000a00 */
[C---:B------:R-:W-:Y:S02]  /*0860*/  @P1 IADD3 R3, PT, PT, R2.reuse, UR4, RZ ;  /* 0x0000000402031c10 */ /* 0x040fe4000fffe0ff */
[----:B------:R-:W-:Y:S01]  /*0870*/  @P1 IADD3 R5, P2, PT, R2, UR4, RZ ;  /* 0x0000000402051c10 */ /* 0x000fe2000ff5e0ff */
[----:B------:R-:W3:Y:S03]  /*0880*/  @!UP1 LDCU.64 UR12, c[0x0][0x388] ;  /* 0x00007100ff0c97ac */ /* 0x000ee60008000a00 */
[----:B------:R-:W-:Y:S01]  /*0890*/  @P1 IADD3.X R8, PT, PT, RZ, RZ, RZ, P2, !PT ;  /* 0x000000ffff081210 */ /* 0x000fe200017fe4ff */
[----:B------:R-:W-:Y:S01]  /*08a0*/  @UP0 UIADD3 UR4, UPT, UPT, UR4, 0x2, URZ ;  /* 0x0000000204040890 */ /* 0x000fe2000fffe0ff */
[----:B0-----:R-:W-:-:S02]  /*08b0*/  MOV R14, UR6 ;  /* 0x00000006000e7c02 */ /* 0x001fc40008000f00 */
[----:B------:R-:W-:Y:S01]  /*08c0*/  MOV R15, UR7 ;  /* 0x00000007000f7c02 */ /* 0x000fe20008000f00 */
[----:B------:R-:W0:Y:S01]  /*08d0*/  @!UP1 LDCU.64 UR6, c[0x0][0x390] ;  /* 0x00007200ff0697ac */ /* 0x000e220008000a00 */
[----:B-1----:R-:W-:Y:S01]  /*08e0*/  MOV R7, UR9 ;  /* 0x0000000900077c02 */ /* 0x002fe20008000f00 */
[----:B------:R-:W-:Y:S02]  /*08f0*/  IMAD.U32 R6, RZ, RZ, UR8 ;  /* 0x00000008ff067e24 */ /* 0x000fe4000f8e00ff */
[----:B------:R-:W-:-:S04]  /*0900*/  @P1 IMAD.WIDE.U32 R14, R3, 0x4, R14 ;  /* 0x00000004030e1825 */ /* 0x000fc800078e000e */
[----:B------:R-:W-:Y:S01]  /*0910*/  @P1 IMAD R3, R4, UR18, R13 ;  /* 0x0000001204031c24 */ /* 0x000fe2000f8e020d */
[----:B--2---:R-:W-:Y:S02]  /*0920*/  @P1 LEA R4, P2, R5, UR10, 0x2 ;  /* 0x0000000a05041c11 */ /* 0x004fe4000f8410ff */
[----:B------:R-:W-:Y:S01]  /*0930*/  MOV R18, UR4 ;  /* 0x0000000400127c02 */ /* 0x000fe20008000f00 */
[----:B------:R-:W-:Y:S01]  /*0940*/  @P1 IMAD.WIDE R6, R3, 0x4, R6 ;  /* 0x0000000403061825 */ /* 0x000fe200078e0206 */
[----:B------:R-:W-:Y:S01]  /*0950*/  @P1 LEA.HI.X R5, R5, UR11, R8, 0x2, P2 ;  /* 0x0000000b05051c11 */ /* 0x000fe200090f1408 */
[----:B------:R-:W2:Y:S01]  /*0960*/  @P1 LDG.E.CONSTANT R3, desc[UR16][R14.64] ;  /* 0x000000100e031981 */ /* 0x000ea2000c1e9900 */
[----:B---3--:R-:W-:Y:S01]  /*0970*/  MOV R8, UR12 ;  /* 0x0000000c00087c02 */ /* 0x008fe20008000f00 */
[----:B------:R-:W-:Y:S01]  /*0980*/  @!P0 IMAD R21, R18, UR18, R13 ;  /* 0x0000001212158c24 */ /* 0x000fe2000f8e020d */
[----:B------:R-:W-:Y:S01]  /*0990*/  MOV R9, UR13 ;  /* 0x0000000d00097c02 */ /* 0x000fe20008000f00 */
[----:B------:R-:W-:Y:S01]  /*09a0*/  @P1 IMAD.WIDE.U32 R16, R17, 0x4, R6 ;  /* 0x0000000411101825 */ /* 0x000fe200078e0006 */
[----:B------:R-:W-:Y:S01]  /*09b0*/  @!P0 IADD3 R19, PT, PT, R2, UR4, RZ ;  /* 0x0000000402138c10 */ /* 0x000fe2000fffe0ff */
[----:B------:R-:W2:Y:S01]  /*09c0*/  @P1 LDG.E.CONSTANT R6, desc[UR16][R6.64] ;  /* 0x0000001006061981 */ /* 0x000ea2000c1e9900 */
[----:B0-----:R-:W-:-:S02]  /*09d0*/  MOV R10, UR6 ;  /* 0x00000006000a7c02 */ /* 0x001fc40008000f00 */
[----:B------:R-:W-:Y:S01]  /*09e0*/  MOV R11, UR7 ;  /* 0x00000007000b7c02 */ /* 0x000fe20008000f00 */
[----:B------:R-:W-:Y:S01]  /*09f0*/  @!P0 IMAD.WIDE.U32 R8, R19, 0x4, R8 ;  /* 0x0000000413088825 */ /* 0x000fe200078e0008 */
[----:B------:R-:W3:Y:S03]  /*0a00*/  @P1 LDG.E.CONSTANT R16, desc[UR16][R16.64] ;  /* 0x0000001010101981 */ /* 0x000ee6000c1e9900 */
[----:B------:R-:W-:Y:S01]  /*0a10*/  @!P0 IMAD.WIDE R10, R21, 0x4, R10 ;  /* 0x00000004150a8825 */ /* 0x000fe200078e020a */
[----:B------:R-:W3:Y:S04]  /*0a20*/  @P1 LDG.E.CONSTANT R4, desc[UR16][R4.64+0x4] ;  /* 0x0000041004041981 */ /* 0x000ee8000c1e9900 */
[----:B------:R-:W4:Y:S04]  /*0a30*/  @!P0 LDG.E.CONSTANT R9, desc[UR16][R8.64] ;  /* 0x0000001008098981 */ /* 0x000f28000c1e9900 */
[----:B------:R-:W4:Y:S01]  /*0a40*/  @!P0 LDG.E.CONSTANT R10, desc[UR16][R10.64] ;  /* 0x000000100a0a8981 */ /* 0x000f22000c1e9900 */
[----:B--2---:R-:W-:-:S04]  /*0a50*/  @P1 FFMA R3, R3, R6, R12 ;  /* 0x0000000603031223 */ /* 0x004fc8000000000c */
[----:B---3--:R-:W-:-:S04]  /*0a60*/  @P1 FFMA R12, R4, R16, R3 ;  /* 0x00000010040c1223 */ /* 0x008fc80000000003 */
[----:B----4-:R-:W-:-:S07]  /*0a70*/  @!P0 FFMA R12, R9, R10, R12 ;  /* 0x0000000a090c8223 */ /* 0x010fce000000000c */
.L_x_0:
[----:B------:R-:W0:Y:S01]  /*0a80*/  LDC.64 R2, c[0x0][0x398] ;  /* 0x0000e600ff027b82 */ /* 0x000e220000000a00 */
[----:B------:R-:W-:-:S04]  /*0a90*/  IMAD R13, R0, UR18, R13 ;  /* 0x00000012000d7c24 */ /* 0x000fc8000f8e020d */
[----:B0-----:R-:W-:-:S05]  /*0aa0*/  IMAD.WIDE R2, R13, 0x4, R2 ;  /* 0x000000040d027825 */ /* 0x001fca00078e0202 */
[----:B------:R-:W-:Y:S01]  /*0ab0*/  STG.E desc[UR16][R2.64], R12 ;  /* 0x0000000c02007986 */ /* 0x000fe2000c101910 */
[----:B------:R-:W-:Y:S05]  /*0ac0*/  EXIT ;  /* 0x000000000000794d */ /* 0x000fea0003800000 */
.L_x_4:
[----:B------:R-:W-:-:S00]  /*0ad0*/  BRA `(.L_x_4) ;  /* 0xfffffffc00fc7947 */ /* 0x000fc0000383ffff */
[----:B------:R-:W-:-:S00]  /*0ae0*/  NOP ;  /* 0x0000000000007918 */ /* 0x000fc00000000000 */
        /* <DEDUP_REMOVED lines=9> */
.L_x_5:


//--------------------- .nv.shared.reserved.0     --------------------------
	.section	.nv.shared.reserved.0,"aw",@nobits
	.weak		__nv_reservedSMEM_offset_0_alias
	.size		__nv_reservedSMEM_offset_0_alias, 0, 64
	.other		__nv_reservedSMEM_offset_0_alias,@"STO_CUDA_RESERVED_SHARED STV_DEFAULT"
__nv_reservedSMEM_offset_0_alias:
	.zero		0
	.zero		64


//--------------------- .nv.constant0._Z10MatrixMultiPfS_S_ --------------------------
	.section	.nv.constant0._Z10MatrixMultiPfS_S_,"a",@progbits
	.sectionflags	@""
	.align	4
.nv.constant0._Z10MatrixMultiPfS_S_:
	.zero		928


//--------------------- SYMBOLS --------------------------

	.type		.nv.reservedSmem.offset0,@object
	.size		.nv.reservedSmem.offset0,0x4
